	.headerflags	@"EF_CUDA_TEXMODE_UNIFIED EF_CUDA_64BIT_ADDRESS EF_CUDA_ACCELERATORS EF_CUDA_SM90 EF_CUDA_VIRTUAL_SM(EF_CUDA_SM90)"
	.elftype	@"ET_EXEC"


//--------------------- .nv.info                  --------------------------
	.section	.nv.info,"",@"SHT_CUDA_INFO"
	.align	4


	//----- nvinfo : EIATTR_REGCOUNT
	.align		4
        /*0000*/ 	.byte	0x04, 0x2f
        /*0002*/ 	.short	(.L_1 - .L_0)
	.align		4
.L_0:
        /*0004*/ 	.word	index@(triton_poi_fused_cat_7)
        /*0008*/ 	.word	0x00000028


	//----- nvinfo : EIATTR_MIN_STACK_SIZE
	.align		4
.L_1:
        /*000c*/ 	.byte	0x04, 0x12
        /*000e*/ 	.short	(.L_3 - .L_2)
	.align		4
.L_2:
        /*0010*/ 	.word	index@(triton_poi_fused_cat_7)
        /*0014*/ 	.word	0x00000000


	//----- nvinfo : EIATTR_FRAME_SIZE
	.align		4
.L_3:
        /*0018*/ 	.byte	0x04, 0x11
        /*001a*/ 	.short	(.L_5 - .L_4)
	.align		4
.L_4:
        /*001c*/ 	.word	index@(triton_poi_fused_cat_7)
        /*0020*/ 	.word	0x00000000


	//----- nvinfo : EIATTR_MIN_STACK_SIZE
	.align		4
.L_5:
        /*0024*/ 	.byte	0x04, 0x12
        /*0026*/ 	.short	(.L_7 - .L_6)
	.align		4
.L_6:
        /*0028*/ 	.word	index@(triton_poi_fused_cat_7)
        /*002c*/ 	.word	0x00000000
.L_7:


//--------------------- .nv.info.triton_poi_fused_cat_7 --------------------------
	.section	.nv.info.triton_poi_fused_cat_7,"",@"SHT_CUDA_INFO"
	.sectionflags	@""
	.align	4


	//----- nvinfo : EIATTR_CUDA_API_VERSION
	.align		4
        /*0000*/ 	.byte	0x04, 0x37
        /*0002*/ 	.short	(.L_9 - .L_8)
.L_8:
        /*0004*/ 	.word	0x0000007c


	//----- nvinfo : EIATTR_KPARAM_INFO
	.align		4
.L_9:
        /*0008*/ 	.byte	0x04, 0x17
        /*000a*/ 	.short	(.L_11 - .L_10)
.L_10:
        /*000c*/ 	.word	0x00000000
        /*0010*/ 	.short	0x0007
        /*0012*/ 	.short	0x0038
        /*0014*/ 	.byte	0x00, 0xf0, 0x11, 0x00


	//----- nvinfo : EIATTR_KPARAM_INFO
	.align		4
.L_11:
        /*0018*/ 	.byte	0x04, 0x17
        /*001a*/ 	.short	(.L_13 - .L_12)
.L_12:
        /*001c*/ 	.word	0x00000000
        /*0020*/ 	.short	0x0006
        /*0022*/ 	.short	0x0030
        /*0024*/ 	.byte	0x00, 0xf4, 0x21, 0x00


	//----- nvinfo : EIATTR_KPARAM_INFO
	.align		4
.L_13:
        /*0028*/ 	.byte	0x04, 0x17
        /*002a*/ 	.short	(.L_15 - .L_14)
.L_14:
        /*002c*/ 	.word	0x00000000
        /*0030*/ 	.short	0x0005
        /*0032*/ 	.short	0x0028
        /*0034*/ 	.byte	0x00, 0xf4, 0x21, 0x00


	//----- nvinfo : EIATTR_KPARAM_INFO
	.align		4
.L_15:
        /*0038*/ 	.byte	0x04, 0x17
        /*003a*/ 	.short	(.L_17 - .L_16)
.L_16:
        /*003c*/ 	.word	0x00000000
        /*0040*/ 	.short	0x0004
        /*0042*/ 	.short	0x0020
        /*0044*/ 	.byte	0x00, 0xf4, 0x21, 0x00


	//----- nvinfo : EIATTR_KPARAM_INFO
	.align		4
.L_17:
        /*0048*/ 	.byte	0x04, 0x17
        /*004a*/ 	.short	(.L_19 - .L_18)
.L_18:
        /*004c*/ 	.word	0x00000000
        /*0050*/ 	.short	0x0003
        /*0052*/ 	.short	0x0018
        /*0054*/ 	.byte	0x00, 0xf4, 0x21, 0x00


	//----- nvinfo : EIATTR_KPARAM_INFO
	.align		4
.L_19:
        /*0058*/ 	.byte	0x04, 0x17
        /*005a*/ 	.short	(.L_21 - .L_20)
.L_20:
        /*005c*/ 	.word	0x00000000
        /*0060*/ 	.short	0x0002
        /*0062*/ 	.short	0x0010
        /*0064*/ 	.byte	0x00, 0xf4, 0x21, 0x00


	//----- nvinfo : EIATTR_KPARAM_INFO
	.align		4
.L_21:
        /*0068*/ 	.byte	0x04, 0x17
        /*006a*/ 	.short	(.L_23 - .L_22)
.L_22:
        /*006c*/ 	.word	0x00000000
        /*0070*/ 	.short	0x0001
        /*0072*/ 	.short	0x0008
        /*0074*/ 	.byte	0x00, 0xf4, 0x21, 0x00


	//----- nvinfo : EIATTR_KPARAM_INFO
	.align		4
.L_23:
        /*0078*/ 	.byte	0x04, 0x17
        /*007a*/ 	.short	(.L_25 - .L_24)
.L_24:
        /*007c*/ 	.word	0x00000000
        /*0080*/ 	.short	0x0000
        /*0082*/ 	.short	0x0000
        /*0084*/ 	.byte	0x00, 0xf4, 0x21, 0x00


	//----- nvinfo : EIATTR_SPARSE_MMA_MASK
	.align		4
.L_25:
        /*0088*/ 	.byte	0x03, 0x50
        /*008a*/ 	.short	0x0000


	//----- nvinfo : EIATTR_MAXREG_COUNT
	.align		4
        /*008c*/ 	.byte	0x03, 0x1b
        /*008e*/ 	.short	0x00ff


	//----- nvinfo : EIATTR_EXIT_INSTR_OFFSETS
	.align		4
        /*0090*/ 	.byte	0x04, 0x1c
        /*0092*/ 	.short	(.L_27 - .L_26)


	//   ....[0]....
.L_26:
        /*0094*/ 	.word	0x00000de0


	//----- nvinfo : EIATTR_REQNTID
	.align		4
.L_27:
        /*0098*/ 	.byte	0x04, 0x10
        /*009a*/ 	.short	(.L_29 - .L_28)
.L_28:
        /*009c*/ 	.word	0x00000080
        /*00a0*/ 	.word	0x00000001
        /*00a4*/ 	.word	0x00000001


	//----- nvinfo : EIATTR_CBANK_PARAM_SIZE
	.align		4
.L_29:
        /*00a8*/ 	.byte	0x03, 0x19
        /*00aa*/ 	.short	0x003c


	//----- nvinfo : EIATTR_PARAM_CBANK
	.align		4
        /*00ac*/ 	.byte	0x04, 0x0a
        /*00ae*/ 	.short	(.L_31 - .L_30)
	.align		4
.L_30:
        /*00b0*/ 	.word	index@(.nv.constant0.triton_poi_fused_cat_7)
        /*00b4*/ 	.short	0x0210
        /*00b6*/ 	.short	0x003c


	//----- nvinfo : EIATTR_SW_WAR
	.align		4
.L_31:
        /*00b8*/ 	.byte	0x04, 0x36
        /*00ba*/ 	.short	(.L_33 - .L_32)
.L_32:
        /*00bc*/ 	.word	0x00000008
.L_33:


//--------------------- .nv.callgraph             --------------------------
	.section	.nv.callgraph,"",@"SHT_CUDA_CALLGRAPH"
	.align	4
	.sectionentsize	8
	.align		4
        /*0000*/ 	.word	0x00000000
	.align		4
        /*0004*/ 	.word	0xffffffff
	.align		4
        /*0008*/ 	.word	0x00000000
	.align		4
        /*000c*/ 	.word	0xfffffffe
	.align		4
        /*0010*/ 	.word	0x00000000
	.align		4
        /*0014*/ 	.word	0xfffffffd
	.align		4
        /*0018*/ 	.word	0x00000000
	.align		4
        /*001c*/ 	.word	0xfffffffc


//--------------------- .text.triton_poi_fused_cat_7 --------------------------
	.section	.text.triton_poi_fused_cat_7,"ax",@progbits
	.align	128
        .global         triton_poi_fused_cat_7
        .type           triton_poi_fused_cat_7,@function
        .size           triton_poi_fused_cat_7,(.L_x_1 - triton_poi_fused_cat_7)
        .other          triton_poi_fused_cat_7,@"STO_CUDA_ENTRY STV_DEFAULT"
triton_poi_fused_cat_7:
.text.triton_poi_fused_cat_7:
[----:B------:R-:W-:Y:S01]  /*0000*/  LDC R1, c[0x0][0x28] ;  /* 0x00000a00ff017b82 */ /* 0x000fe20000000800 */
[----:B------:R-:W1:Y:S01]  /*0010*/  S2R R0, SR_TID.X ;  /* 0x0000000000007919 */ /* 0x000e620000002100 */
[----:B------:R-:W-:Y:S01]  /*0020*/  ULDC.64 UR12, c[0x0][0x230] ;  /* 0x00008c00000c7ab9 */ /* 0x000fe20000000a00 */
[----:B------:R-:W-:Y:S01]  /*0030*/  ULDC.64 UR10, c[0x0][0x228] ;  /* 0x00008a00000a7ab9 */ /* 0x000fe20000000a00 */
[----:B------:R-:W-:Y:S01]  /*0040*/  CS2R R28, SRZ ;  /* 0x00000000001c7805 */ /* 0x000fe2000001ff00 */
[----:B------:R-:W2:Y:S01]  /*0050*/  S2R R2, SR_CTAID.X ;  /* 0x0000000000027919 */ /* 0x000ea20000002500 */
[----:B------:R-:W-:Y:S02]  /*0060*/  CS2R R30, SRZ ;  /* 0x00000000001e7805 */ /* 0x000fe4000001ff00 */
[----:B------:R-:W-:Y:S02]  /*0070*/  CS2R R12, SRZ ;  /* 0x00000000000c7805 */ /* 0x000fe4000001ff00 */
[----:B------:R-:W-:Y:S01]  /*0080*/  CS2R R14, SRZ ;  /* 0x00000000000e7805 */ /* 0x000fe2000001ff00 */
[----:B------:R-:W-:Y:S01]  /*0090*/  ULDC.64 UR4, c[0x0][0x208] ;  /* 0x0000820000047ab9 */ /* 0x000fe20000000a00 */
[----:B------:R-:W-:Y:S01]  /*00a0*/  ULDC.64 UR14, c[0x0][0x238] ;  /* 0x00008e00000e7ab9 */ /* 0x000fe20000000a00 */
[----:B------:R-:W-:Y:S01]  /*00b0*/  CS2R R10, SRZ ;  /* 0x00000000000a7805 */ /* 0x000fe2000001ff00 */
[----:B------:R-:W-:Y:S01]  /*00c0*/  ULDC.64 UR6, c[0x0][0x218] ;  /* 0x0000860000067ab9 */ /* 0x000fe20000000a00 */
[----:B------:R-:W-:Y:S01]  /*00d0*/  ULDC.64 UR8, c[0x0][0x220] ;  /* 0x0000880000087ab9 */ /* 0x000fe20000000a00 */
[----:B-1----:R-:W-:Y:S01]  /*00e0*/  IMAD.SHL.U32 R0, R0, 0x4, RZ ;  /* 0x0000000400007824 */ /* 0x002fe200078e00ff */
[----:B--2---:R-:W-:-:S04]  /*00f0*/  SHF.R.S32.HI R4, RZ, 0x15, R2 ;  /* 0x00000015ff047819 */ /* 0x004fc80000011402 */
[----:B------:R-:W-:Y:S02]  /*0100*/  LOP3.LUT R3, R0, 0x1fc, RZ, 0xc0, !PT ;  /* 0x000001fc00037812 */ /* 0x000fe400078ec0ff */
[----:B------:R-:W-:-:S03]  /*0110*/  SGXT R0, R4, 0x1 ;  /* 0x000000010400781a */ /* 0x000fc60000000200 */
[----:B------:R-:W-:-:S04]  /*0120*/  IMAD R3, R2, 0x400, R3 ;  /* 0x0000040002037824 */ /* 0x000fc800078e0203 */
[----:B------:R-:W-:Y:S01]  /*0130*/  IMAD.HI R7, R3, 0x2aaaaaab, RZ ;  /* 0x2aaaaaab03077827 */ /* 0x000fe200078e02ff */
[----:B------:R-:W-:-:S04]  /*0140*/  LEA.HI R2, R0, R3, RZ, 0xc ;  /* 0x0000000300027211 */ /* 0x000fc800078f60ff */
[----:B------:R-:W-:Y:S02]  /*0150*/  SHF.R.S32.HI R34, RZ, 0xc, R2 ;  /* 0x0000000cff227819 */ /* 0x000fe40000011402 */
[----:B------:R-:W-:Y:S02]  /*0160*/  LOP3.LUT R6, R2, 0xfffff000, RZ, 0xc0, !PT ;  /* 0xfffff00002067812 */ /* 0x000fe400078ec0ff */
[----:B------:R-:W-:Y:S01]  /*0170*/  SHF.R.U32.HI R2, RZ, 0x1f, R7 ;  /* 0x0000001fff027819 */ /* 0x000fe20000011607 */
[----:B------:R-:W-:-:S03]  /*0180*/  IMAD.HI R4, R34, 0x2aaaaaab, RZ ;  /* 0x2aaaaaab22047827 */ /* 0x000fc600078e02ff */
[----:B------:R-:W-:Y:S01]  /*0190*/  LEA.HI.SX32 R2, R7, R2, 0xe ;  /* 0x0000000207027211 */ /* 0x000fe200078f72ff */
[----:B------:R-:W-:Y:S01]  /*01a0*/  IMAD.IADD R7, R3, 0x1, -R6 ;  /* 0x0000000103077824 */ /* 0x000fe200078e0a06 */
[----:B------:R-:W-:-:S03]  /*01b0*/  SHF.R.U32.HI R5, RZ, 0x1f, R4 ;  /* 0x0000001fff057819 */ /* 0x000fc60000011604 */
[----:B------:R-:W-:Y:S01]  /*01c0*/  IMAD R7, R2, 0x40000, R7 ;  /* 0x0004000002077824 */ /* 0x000fe200078e0207 */
[----:B------:R-:W-:-:S05]  /*01d0*/  LEA.HI R5, R4, R5, RZ, 0x1a ;  /* 0x0000000504057211 */ /* 0x000fca00078fd0ff */
[----:B------:R-:W-:Y:S01]  /*01e0*/  IMAD R34, R5, -0x180, R34 ;  /* 0xfffffe8005227824 */ /* 0x000fe200078e0222 */
[----:B------:R-:W-:-:S03]  /*01f0*/  SHF.R.S32.HI R5, RZ, 0x1f, R7 ;  /* 0x0000001fff057819 */ /* 0x000fc60000011407 */
[C---:B------:R-:W-:Y:S01]  /*0200*/  IMAD.SHL.U32 R4, R34.reuse, 0x1000, RZ ;  /* 0x0000100022047824 */ /* 0x040fe200078e00ff */
[----:B------:R-:W-:-:S04]  /*0210*/  LOP3.LUT R16, R34, 0xffffffc0, RZ, 0xc0, !PT ;  /* 0xffffffc022107812 */ /* 0x000fc800078ec0ff */
[----:B------:R-:W-:Y:S02]  /*0220*/  IADD3 R7, P0, R4, R7, RZ ;  /* 0x0000000704077210 */ /* 0x000fe40007f1e0ff */
[----:B------:R-:W-:Y:S02]  /*0230*/  ISETP.NE.AND P3, PT, R16, 0x100, PT ;  /* 0x000001001000780c */ /* 0x000fe40003f65270 */
[----:B------:R-:W-:Y:S01]  /*0240*/  LEA.HI.X.SX32 R4, R4, R5, 0x1, P0 ;  /* 0x0000000504047211 */ /* 0x000fe200000f0eff */
[----:B------:R-:W-:-:S03]  /*0250*/  IMAD.SHL.U32 R32, R7, 0x4, RZ ;  /* 0x0000000407207824 */ /* 0x000fc600078e00ff */
[----:B------:R-:W-:Y:S02]  /*0260*/  SHF.L.U64.HI R19, R7, 0x2, R4 ;  /* 0x0000000207137819 */ /* 0x000fe40000010204 */
[----:B------:R-:W-:-:S04]  /*0270*/  IADD3 R8, P0, R32, UR12, RZ ;  /* 0x0000000c20087c10 */ /* 0x000fc8000ff1e0ff */
[----:B------:R-:W-:Y:S02]  /*0280*/  IADD3.X R9, R19, UR13, RZ, P0, !PT ;  /* 0x0000000d13097c10 */ /* 0x000fe400087fe4ff */
[----:B------:R-:W-:-:S03]  /*0290*/  IADD3 R24, P0, R32, UR10, RZ ;  /* 0x0000000a20187c10 */ /* 0x000fc6000ff1e0ff */
[----:B------:R1:W2:Y:S01]  /*02a0*/  @!P3 LDG.E.128 R28, desc[UR4][R8.64+-0x400000] ;  /* 0xc0000004081cb981 */ /* 0x0002a2000c1e1d00 */
[----:B------:R-:W-:Y:S02]  /*02b0*/  IADD3.X R25, R19, UR11, RZ, P0, !PT ;  /* 0x0000000b13197c10 */ /* 0x000fe400087fe4ff */
[----:B------:R-:W-:Y:S02]  /*02c0*/  CS2R R4, SRZ ;  /* 0x0000000000047805 */ /* 0x000fe4000001ff00 */
[----:B------:R-:W-:Y:S02]  /*02d0*/  ISETP.NE.AND P4, PT, R16, 0xc0, PT ;  /* 0x000000c01000780c */ /* 0x000fe40003f85270 */
[----:B------:R-:W-:Y:S02]  /*02e0*/  CS2R R6, SRZ ;  /* 0x0000000000067805 */ /* 0x000fe4000001ff00 */
[----:B------:R-:W-:Y:S01]  /*02f0*/  ISETP.GT.AND P5, PT, R34, 0x13f, PT ;  /* 0x0000013f2200780c */ /* 0x000fe20003fa4270 */
[----:B------:R-:W3:Y:S01]  /*0300*/  @!P3 LDG.E.128 R12, desc[UR4][R24.64+-0x400000] ;  /* 0xc0000004180cb981 */ /* 0x000ee2000c1e1d00 */
[----:B------:R-:W-:-:S02]  /*0310*/  IADD3 R36, P1, R32, UR14, RZ ;  /* 0x0000000e20247c10 */ /* 0x000fc4000ff3e0ff */
[C---:B------:R-:W-:Y:S02]  /*0320*/  ISETP.NE.AND P0, PT, R16.reuse, 0x80, PT ;  /* 0x000000801000780c */ /* 0x040fe40003f05270 */
[----:B-1----:R-:W-:Y:S02]  /*0330*/  CS2R R8, SRZ ;  /* 0x0000000000087805 */ /* 0x002fe4000001ff00 */
[----:B------:R-:W-:Y:S02]  /*0340*/  IADD3.X R37, R19, UR15, RZ, P1, !PT ;  /* 0x0000000f13257c10 */ /* 0x000fe40008ffe4ff */
[----:B------:R-:W-:Y:S02]  /*0350*/  IADD3 R26, P2, R32, UR6, RZ ;  /* 0x00000006201a7c10 */ /* 0x000fe4000ff5e0ff */
[----:B------:R-:W-:Y:S01]  /*0360*/  IADD3 R32, P6, R32, UR8, RZ ;  /* 0x0000000820207c10 */ /* 0x000fe2000ffde0ff */
[----:B------:R1:W4:Y:S01]  /*0370*/  @!P4 LDG.E.128 R4, desc[UR4][R24.64+-0x300000] ;  /* 0xd00000041804c981 */ /* 0x000322000c1e1d00 */
[----:B------:R-:W-:-:S02]  /*0380*/  ISETP.NE.AND P1, PT, R16, 0x40, PT ;  /* 0x000000401000780c */ /* 0x000fc40003f25270 */
[----:B------:R-:W-:Y:S02]  /*0390*/  CS2R R16, SRZ ;  /* 0x0000000000107805 */ /* 0x000fe4000001ff00 */
[----:B------:R-:W-:Y:S01]  /*03a0*/  IADD3.X R27, R19, UR7, RZ, P2, !PT ;  /* 0x00000007131b7c10 */ /* 0x000fe200097fe4ff */
[----:B------:R5:W4:Y:S01]  /*03b0*/  @P5 LDG.E.128 R8, desc[UR4][R36.64+-0x500000] ;  /* 0xb000000424085981 */ /* 0x000b22000c1e1d00 */
[----:B------:R-:W-:Y:S02]  /*03c0*/  IADD3.X R33, R19, UR9, RZ, P6, !PT ;  /* 0x0000000913217c10 */ /* 0x000fe4000b7fe4ff */
[----:B------:R-:W-:Y:S02]  /*03d0*/  CS2R R18, SRZ ;  /* 0x0000000000127805 */ /* 0x000fe4000001ff00 */
[----:B------:R-:W-:Y:S02]  /*03e0*/  CS2R R20, SRZ ;  /* 0x0000000000147805 */ /* 0x000fe4000001ff00 */
[----:B------:R-:W-:-:S02]  /*03f0*/  CS2R R22, SRZ ;  /* 0x0000000000167805 */ /* 0x000fc4000001ff00 */
[----:B------:R-:W4:Y:S04]  /*0400*/  @!P0 LDG.E.128 R16, desc[UR4][R32.64+-0x200000] ;  /* 0xe000000420108981 */ /* 0x000f28000c1e1d00 */
[----:B------:R5:W4:Y:S01]  /*0410*/  @!P1 LDG.E.128 R20, desc[UR4][R26.64+-0x100000] ;  /* 0xf00000041a149981 */ /* 0x000b22000c1e1d00 */
[----:B-1----:R-:W-:-:S05]  /*0420*/  VIADD R25, R3, 0x200 ;  /* 0x0000020003197836 */ /* 0x002fca0000000000 */
[----:B------:R-:W-:-:S04]  /*0430*/  LEA.HI R0, R0, R25, RZ, 0xc ;  /* 0x0000001900007211 */ /* 0x000fc800078f60ff */
[----:B------:R-:W-:-:S05]  /*0440*/  SHF.R.S32.HI R24, RZ, 0xc, R0 ;  /* 0x0000000cff187819 */ /* 0x000fca0000011400 */
[----:B------:R-:W-:-:S05]  /*0450*/  IMAD.HI R35, R24, 0x2aaaaaab, RZ ;  /* 0x2aaaaaab18237827 */ /* 0x000fca00078e02ff */
[----:B-----5:R-:W-:-:S04]  /*0460*/  SHF.R.U32.HI R36, RZ, 0x1f, R35 ;  /* 0x0000001fff247819 */ /* 0x020fc80000011623 */
[----:B------:R-:W-:Y:S01]  /*0470*/  LEA.HI R35, R35, R36, RZ, 0x1a ;  /* 0x0000002423237211 */ /* 0x000fe200078fd0ff */
[----:B------:R-:W-:-:S04]  /*0480*/  IMAD.HI R36, R25, 0x2aaaaaab, RZ ;  /* 0x2aaaaaab19247827 */ /* 0x000fc800078e02ff */
[----:B------:R-:W-:Y:S01]  /*0490*/  IMAD R24, R35, -0x180, R24 ;  /* 0xfffffe8023187824 */ /* 0x000fe200078e0218 */
[----:B------:R-:W-:Y:S02]  /*04a0*/  SHF.R.U32.HI R35, RZ, 0x1f, R36 ;  /* 0x0000001fff237819 */ /* 0x000fe40000011624 */
[----:B0-----:R-:W-:Y:S02]  /*04b0*/  LOP3.LUT R26, R0, 0xfffff000, RZ, 0xc0, !PT ;  /* 0xfffff000001a7812 */ /* 0x001fe400078ec0ff */
[----:B------:R-:W-:Y:S02]  /*04c0*/  LEA.HI.SX32 R0, R36, R35, 0xe ;  /* 0x0000002324007211 */ /* 0x000fe400078f72ff */
[----:B------:R-:W-:Y:S01]  /*04d0*/  ISETP.GE.AND P2, PT, R34, 0x40, PT ;  /* 0x000000402200780c */ /* 0x000fe20003f46270 */
[----:B------:R-:W-:Y:S02]  /*04e0*/  IMAD.IADD R27, R25, 0x1, -R26 ;  /* 0x00000001191b7824 */ /* 0x000fe400078e0a1a */
[----:B------:R-:W-:-:S02]  /*04f0*/  IMAD.SHL.U32 R33, R24, 0x1000, RZ ;  /* 0x0000100018217824 */ /* 0x000fc400078e00ff */
[----:B------:R-:W-:Y:S02]  /*0500*/  IMAD R32, R0, 0x40000, R27 ;  /* 0x0004000000207824 */ /* 0x000fe400078e021b */
[----:B------:R-:W-:-:S03]  /*0510*/  IMAD R27, R2, -0x180000, R3 ;  /* 0xffe80000021b7824 */ /* 0x000fc600078e0203 */
[----:B------:R-:W-:Y:S02]  /*0520*/  SHF.R.S32.HI R26, RZ, 0x1f, R32 ;  /* 0x0000001fff1a7819 */ /* 0x000fe40000011420 */
[----:B------:R-:W-:Y:S01]  /*0530*/  IADD3 R32, P6, R33, R32, RZ ;  /* 0x0000002021207210 */ /* 0x000fe20007fde0ff */
[----:B------:R-:W-:-:S03]  /*0540*/  IMAD R2, R2, 0x40000, R27 ;  /* 0x0004000002027824 */ /* 0x000fc600078e021b */
[----:B------:R-:W-:Y:S02]  /*0550*/  LEA.HI.X.SX32 R33, R33, R26, 0x1, P6 ;  /* 0x0000001a21217211 */ /* 0x000fe400030f0eff */
[----:B--2---:R-:W-:Y:S02]  /*0560*/  SEL R28, R28, RZ, !P3 ;  /* 0x000000ff1c1c7207 */ /* 0x004fe40005800000 */
[----:B------:R-:W-:Y:S02]  /*0570*/  SEL R34, R31, RZ, !P3 ;  /* 0x000000ff1f227207 */ /* 0x000fe40005800000 */
[----:B---3--:R-:W-:Y:S02]  /*0580*/  SEL R35, R12, RZ, !P3 ;  /* 0x000000ff0c237207 */ /* 0x008fe40005800000 */
[----:B------:R-:W-:-:S03]  /*0590*/  SEL R15, R15, RZ, !P3 ;  /* 0x000000ff0f0f7207 */ /* 0x000fc60005800000 */
[----:B------:R-:W-:Y:S02]  /*05a0*/  FADD R28, R28, R35 ;  /* 0x000000231c1c7221 */ /* 0x000fe40000000000 */
[----:B------:R-:W-:Y:S02]  /*05b0*/  FADD R15, R34, R15 ;  /* 0x0000000f220f7221 */ /* 0x000fe40000000000 */
[----:B------:R-:W0:Y:S01]  /*05c0*/  LDC.64 R34, c[0x0][0x210] ;  /* 0x00008400ff227b82 */ /* 0x000e220000000a00 */
[----:B------:R-:W-:Y:S02]  /*05d0*/  SEL R29, R29, RZ, !P3 ;  /* 0x000000ff1d1d7207 */ /* 0x000fe40005800000 */
[----:B------:R-:W-:Y:S02]  /*05e0*/  SEL R36, R13, RZ, !P3 ;  /* 0x000000ff0d247207 */ /* 0x000fe40005800000 */
[----:B------:R-:W-:Y:S02]  /*05f0*/  SEL R30, R30, RZ, !P3 ;  /* 0x000000ff1e1e7207 */ /* 0x000fe40005800000 */
[----:B------:R-:W-:Y:S01]  /*0600*/  SEL R13, R14, RZ, !P3 ;  /* 0x000000ff0e0d7207 */ /* 0x000fe20005800000 */
[----:B------:R-:W-:Y:S01]  /*0610*/  FADD R29, R29, R36 ;  /* 0x000000241d1d7221 */ /* 0x000fe20000000000 */
[----:B----4-:R-:W-:-:S02]  /*0620*/  SEL R12, R4, RZ, !P4 ;  /* 0x000000ff040c7207 */ /* 0x010fc40006000000 */
[----:B------:R-:W-:Y:S01]  /*0630*/  SEL R4, R9, RZ, P5 ;  /* 0x000000ff09047207 */ /* 0x000fe20002800000 */
[----:B------:R-:W-:Y:S01]  /*0640*/  FADD R13, R30, R13 ;  /* 0x0000000d1e0d7221 */ /* 0x000fe20000000000 */
[----:B------:R-:W-:Y:S02]  /*0650*/  SEL R31, R5, RZ, !P4 ;  /* 0x000000ff051f7207 */ /* 0x000fe40006000000 */
[----:B------:R-:W-:Y:S02]  /*0660*/  LOP3.LUT R30, R24, 0xffffffc0, RZ, 0xc0, !PT ;  /* 0xffffffc0181e7812 */ /* 0x000fe400078ec0ff */
[----:B------:R-:W-:Y:S02]  /*0670*/  SEL R5, R8, RZ, P5 ;  /* 0x000000ff08057207 */ /* 0x000fe40002800000 */
[----:B------:R-:W-:Y:S02]  /*0680*/  SEL R27, R6, RZ, !P4 ;  /* 0x000000ff061b7207 */ /* 0x000fe40006000000 */
[----:B------:R-:W-:Y:S01]  /*0690*/  @P4 SEL R31, R29, R4, !P3 ;  /* 0x000000041d1f4207 */ /* 0x000fe20005800000 */
[----:B------:R-:W-:Y:S01]  /*06a0*/  IMAD.SHL.U32 R29, R32, 0x4, RZ ;  /* 0x00000004201d7824 */ /* 0x000fe200078e00ff */
[----:B------:R-:W-:-:S02]  /*06b0*/  SEL R10, R10, RZ, P5 ;  /* 0x000000ff0a0a7207 */ /* 0x000fc40002800000 */
[----:B------:R-:W-:Y:S02]  /*06c0*/  SEL R6, R11, RZ, P5 ;  /* 0x000000ff0b067207 */ /* 0x000fe40002800000 */
[----:B------:R-:W-:Y:S02]  /*06d0*/  ISETP.NE.AND P5, PT, R30, 0x100, PT ;  /* 0x000001001e00780c */ /* 0x000fe40003fa5270 */
[----:B------:R-:W-:Y:S02]  /*06e0*/  @P4 SEL R12, R28, R5, !P3 ;  /* 0x000000051c0c4207 */ /* 0x000fe40005800000 */
[----:B------:R-:W-:Y:S02]  /*06f0*/  SEL R5, R16, RZ, !P0 ;  /* 0x000000ff10057207 */ /* 0x000fe40004000000 */
[----:B------:R-:W-:Y:S02]  /*0700*/  SHF.L.U64.HI R28, R32, 0x2, R33 ;  /* 0x00000002201c7819 */ /* 0x000fe40000010221 */
[----:B------:R-:W-:-:S02]  /*0710*/  IADD3 R4, P6, R29, UR12, RZ ;  /* 0x0000000c1d047c10 */ /* 0x000fc4000ffde0ff */
[----:B------:R-:W-:Y:S02]  /*0720*/  SEL R26, R7, RZ, !P4 ;  /* 0x000000ff071a7207 */ /* 0x000fe40006000000 */
[----:B------:R-:W-:Y:S02]  /*0730*/  SEL R33, R20, RZ, !P1 ;  /* 0x000000ff14217207 */ /* 0x000fe40004800000 */
[----:B------:R-:W-:Y:S02]  /*0740*/  CS2R R8, SRZ ;  /* 0x0000000000087805 */ /* 0x000fe4000001ff00 */
[----:B------:R-:W-:Y:S02]  /*0750*/  @P4 SEL R27, R13, R10, !P3 ;  /* 0x0000000a0d1b4207 */ /* 0x000fe40005800000 */
[----:B------:R-:W-:Y:S02]  /*0760*/  CS2R R10, SRZ ;  /* 0x00000000000a7805 */ /* 0x000fe4000001ff00 */
[----:B------:R-:W-:-:S02]  /*0770*/  @P4 SEL R26, R15, R6, !P3 ;  /* 0x000000060f1a4207 */ /* 0x000fc40005800000 */
[----:B------:R-:W-:Y:S02]  /*0780*/  CS2R R14, SRZ ;  /* 0x00000000000e7805 */ /* 0x000fe4000001ff00 */
[----:B------:R-:W-:Y:S02]  /*0790*/  @P1 SEL R33, R5, R12, !P0 ;  /* 0x0000000c05211207 */ /* 0x000fe40004000000 */
[----:B------:R-:W-:Y:S02]  /*07a0*/  CS2R R12, SRZ ;  /* 0x00000000000c7805 */ /* 0x000fe4000001ff00 */
[----:B------:R-:W-:Y:S01]  /*07b0*/  IADD3.X R5, R28, UR13, RZ, P6, !PT ;  /* 0x0000000d1c057c10 */ /* 0x000fe2000b7fe4ff */
[----:B0-----:R-:W-:Y:S01]  /*07c0*/  IMAD.WIDE R6, R2, 0x4, R34 ;  /* 0x0000000402067825 */ /* 0x001fe200078e0222 */
[----:B------:R-:W-:-:S03]  /*07d0*/  IADD3 R36, P3, R29, UR10, RZ ;  /* 0x0000000a1d247c10 */ /* 0x000fc6000ff7e0ff */
[----:B------:R0:W2:Y:S01]  /*07e0*/  @!P5 LDG.E.128 R12, desc[UR4][R4.64+-0x400000] ;  /* 0xc0000004040cd981 */ /* 0x0000a2000c1e1d00 */
[----:B------:R-:W-:-:S03]  /*07f0*/  IADD3.X R37, R28, UR11, RZ, P3, !PT ;  /* 0x0000000b1c257c10 */ /* 0x000fc60009ffe4ff */
[----:B------:R1:W3:Y:S01]  /*0800*/  @!P2 LDG.E.128 R8, desc[UR4][R6.64] ;  /* 0x000000040608a981 */ /* 0x0002e2000c1e1d00 */
[----:B0-----:R-:W-:Y:S02]  /*0810*/  CS2R R4, SRZ ;  /* 0x0000000000047805 */ /* 0x001fe4000001ff00 */
[----:B-1----:R-:W-:-:S06]  /*0820*/  CS2R R6, SRZ ;  /* 0x0000000000067805 */ /* 0x002fcc000001ff00 */
[----:B------:R-:W4:Y:S01]  /*0830*/  @!P5 LDG.E.128 R4, desc[UR4][R36.64+-0x400000] ;  /* 0xc00000042404d981 */ /* 0x000f22000c1e1d00 */
[----:B------:R-:W-:Y:S01]  /*0840*/  SEL R2, R17, RZ, !P0 ;  /* 0x000000ff11027207 */ /* 0x000fe20004000000 */
[----:B------:R-:W-:Y:S01]  /*0850*/  IMAD R25, R0, -0x180000, R25 ;  /* 0xffe8000000197824 */ /* 0x000fe200078e0219 */
[----:B------:R-:W-:Y:S02]  /*0860*/  ISETP.GE.AND P3, PT, R24, 0x40, PT ;  /* 0x000000401800780c */ /* 0x000fe40003f66270 */
[----:B------:R-:W-:Y:S02]  /*0870*/  SEL R32, R21, RZ, !P1 ;  /* 0x000000ff15207207 */ /* 0x000fe40004800000 */
[----:B------:R-:W-:Y:S02]  /*0880*/  SEL R18, R18, RZ, !P0 ;  /* 0x000000ff12127207 */ /* 0x000fe40004000000 */
[----:B------:R-:W-:Y:S01]  /*0890*/  SEL R21, R19, RZ, !P0 ;  /* 0x000000ff13157207 */ /* 0x000fe20004000000 */
[----:B------:R-:W-:Y:S01]  /*08a0*/  IMAD R25, R0, 0x40000, R25 ;  /* 0x0004000000197824 */ /* 0x000fe200078e0219 */
[----:B------:R-:W-:-:S02]  /*08b0*/  @P1 SEL R32, R2, R31, !P0 ;  /* 0x0000001f02201207 */ /* 0x000fc40004000000 */
[----:B------:R-:W-:Y:S02]  /*08c0*/  SEL R2, R22, RZ, !P1 ;  /* 0x000000ff16027207 */ /* 0x000fe40004800000 */
[----:B------:R-:W-:Y:S02]  /*08d0*/  SEL R0, R23, RZ, !P1 ;  /* 0x000000ff17007207 */ /* 0x000fe40004800000 */
[----:B------:R-:W-:Y:S02]  /*08e0*/  CS2R R22, SRZ ;  /* 0x0000000000167805 */ /* 0x000fe4000001ff00 */
[----:B------:R-:W-:Y:S02]  /*08f0*/  @P1 SEL R2, R18, R27, !P0 ;  /* 0x0000001b12021207 */ /* 0x000fe40004000000 */
[----:B------:R-:W-:Y:S02]  /*0900*/  @P1 SEL R0, R21, R26, !P0 ;  /* 0x0000001a15001207 */ /* 0x000fe40004000000 */
[----:B------:R-:W-:-:S02]  /*0910*/  CS2R R20, SRZ ;  /* 0x0000000000147805 */ /* 0x000fc4000001ff00 */
[C---:B------:R-:W-:Y:S01]  /*0920*/  ISETP.NE.AND P0, PT, R30.reuse, 0x40, PT ;  /* 0x000000401e00780c */ /* 0x040fe20003f05270 */
[----:B------:R-:W-:Y:S01]  /*0930*/  IMAD.WIDE R26, R25, 0x4, R34 ;  /* 0x00000004191a7825 */ /* 0x000fe200078e0222 */
[----:B------:R-:W-:Y:S02]  /*0940*/  IADD3 R34, P6, R29, UR6, RZ ;  /* 0x000000061d227c10 */ /* 0x000fe4000ffde0ff */
[----:B------:R-:W-:Y:S02]  /*0950*/  ISETP.NE.AND P4, PT, R30, 0xc0, PT ;  /* 0x000000c01e00780c */ /* 0x000fe40003f85270 */
[----:B------:R-:W-:Y:S01]  /*0960*/  ISETP.GT.AND P1, PT, R24, 0x13f, PT ;  /* 0x0000013f1800780c */ /* 0x000fe20003f24270 */
[----:B------:R0:W5:Y:S01]  /*0970*/  @!P3 LDG.E.128 R20, desc[UR4][R26.64] ;  /* 0x000000041a14b981 */ /* 0x000162000c1e1d00 */
[----:B------:R-:W-:Y:S02]  /*0980*/  CS2R R24, SRZ ;  /* 0x0000000000187805 */ /* 0x000fe4000001ff00 */
[----:B------:R-:W-:-:S02]  /*0990*/  IADD3.X R35, R28, UR7, RZ, P6, !PT ;  /* 0x000000071c237c10 */ /* 0x000fc4000b7fe4ff */
[----:B------:R-:W-:Y:S02]  /*09a0*/  CS2R R16, SRZ ;  /* 0x0000000000107805 */ /* 0x000fe4000001ff00 */
[----:B------:R-:W-:Y:S02]  /*09b0*/  CS2R R18, SRZ ;  /* 0x0000000000127805 */ /* 0x000fe4000001ff00 */
[----:B0-----:R-:W-:-:S04]  /*09c0*/  CS2R R26, SRZ ;  /* 0x00000000001a7805 */ /* 0x001fc8000001ff00 */
[----:B------:R-:W5:Y:S04]  /*09d0*/  @!P4 LDG.E.128 R16, desc[UR4][R36.64+-0x300000] ;  /* 0xd00000042410c981 */ /* 0x000f68000c1e1d00 */
[----:B------:R0:W5:Y:S02]  /*09e0*/  @!P0 LDG.E.128 R24, desc[UR4][R34.64+-0x100000] ;  /* 0xf000000422188981 */ /* 0x000164000c1e1d00 */
[----:B0-----:R-:W-:-:S04]  /*09f0*/  IADD3 R34, P6, R29, UR8, RZ ;  /* 0x000000081d227c10 */ /* 0x001fc8000ffde0ff */
[----:B------:R-:W-:Y:S02]  /*0a00*/  IADD3.X R35, R28, UR9, RZ, P6, !PT ;  /* 0x000000091c237c10 */ /* 0x000fe4000b7fe4ff */
[----:B------:R-:W-:-:S04]  /*0a10*/  IADD3 R36, P6, R29, UR14, RZ ;  /* 0x0000000e1d247c10 */ /* 0x000fc8000ffde0ff */
[----:B------:R-:W-:Y:S02]  /*0a20*/  IADD3.X R37, R28, UR15, RZ, P6, !PT ;  /* 0x0000000f1c257c10 */ /* 0x000fe4000b7fe4ff */
[----:B------:R-:W-:Y:S02]  /*0a30*/  ISETP.NE.AND P6, PT, R30, 0x80, PT ;  /* 0x000000801e00780c */ /* 0x000fe40003fc5270 */
[----:B------:R-:W-:Y:S02]  /*0a40*/  CS2R R30, SRZ ;  /* 0x00000000001e7805 */ /* 0x000fe4000001ff00 */
[----:B--2---:R-:W-:Y:S02]  /*0a50*/  SEL R13, R13, RZ, !P5 ;  /* 0x000000ff0d0d7207 */ /* 0x004fe40006800000 */
[----:B------:R-:W-:Y:S02]  /*0a60*/  SEL R28, R12, RZ, !P5 ;  /* 0x000000ff0c1c7207 */ /* 0x000fe40006800000 */
[----:B------:R-:W-:-:S02]  /*0a70*/  SEL R12, R14, RZ, !P5 ;  /* 0x000000ff0e0c7207 */ /* 0x000fc40006800000 */
[----:B----4-:R-:W-:Y:S02]  /*0a80*/  SEL R29, R4, RZ, !P5 ;  /* 0x000000ff041d7207 */ /* 0x010fe40006800000 */
[----:B------:R-:W-:Y:S02]  /*0a90*/  SEL R4, R5, RZ, !P5 ;  /* 0x000000ff05047207 */ /* 0x000fe40006800000 */
[----:B------:R-:W-:Y:S02]  /*0aa0*/  SEL R5, R6, RZ, !P5 ;  /* 0x000000ff06057207 */ /* 0x000fe40006800000 */
[----:B------:R-:W-:Y:S01]  /*0ab0*/  SEL R7, R7, RZ, !P5 ;  /* 0x000000ff07077207 */ /* 0x000fe20006800000 */
[----:B------:R-:W-:Y:S01]  /*0ac0*/  FADD R13, R13, R4 ;  /* 0x000000040d0d7221 */ /* 0x000fe20000000000 */
[----:B------:R-:W-:Y:S01]  /*0ad0*/  SEL R4, R15, RZ, !P5 ;  /* 0x000000ff0f047207 */ /* 0x000fe20006800000 */
[----:B------:R-:W-:-:S04]  /*0ae0*/  FADD R12, R12, R5 ;  /* 0x000000050c0c7221 */ /* 0x000fc80000000000 */
[----:B------:R-:W-:Y:S01]  /*0af0*/  FADD R15, R4, R7 ;  /* 0x00000007040f7221 */ /* 0x000fe20000000000 */
[----:B------:R-:W-:Y:S02]  /*0b00*/  CS2R R4, SRZ ;  /* 0x0000000000047805 */ /* 0x000fe4000001ff00 */
[----:B------:R-:W-:Y:S01]  /*0b10*/  CS2R R6, SRZ ;  /* 0x0000000000067805 */ /* 0x000fe2000001ff00 */
[----:B------:R-:W-:Y:S01]  /*0b20*/  FADD R14, R28, R29 ;  /* 0x0000001d1c0e7221 */ /* 0x000fe20000000000 */
[----:B------:R-:W-:-:S04]  /*0b30*/  CS2R R28, SRZ ;  /* 0x00000000001c7805 */ /* 0x000fc8000001ff00 */
[----:B------:R-:W2:Y:S04]  /*0b40*/  @P1 LDG.E.128 R4, desc[UR4][R36.64+-0x500000] ;  /* 0xb000000424041981 */ /* 0x000ea8000c1e1d00 */
[----:B------:R0:W4:Y:S02]  /*0b50*/  @!P6 LDG.E.128 R28, desc[UR4][R34.64+-0x200000] ;  /* 0xe0000004221ce981 */ /* 0x000124000c1e1d00 */
[----:B0-----:R-:W0:Y:S01]  /*0b60*/  LDC.64 R34, c[0x0][0x240] ;  /* 0x00009000ff227b82 */ /* 0x001e220000000a00 */
[----:B---3--:R-:W-:-:S04]  /*0b70*/  SEL R8, R8, RZ, !P2 ;  /* 0x000000ff08087207 */ /* 0x008fc80005000000 */
[----:B------:R-:W-:Y:S02]  /*0b80*/  SEL R8, R8, R33, !P2 ;  /* 0x0000002108087207 */ /* 0x000fe40005000000 */
[----:B-----5:R-:W-:Y:S02]  /*0b90*/  SEL R33, R16, RZ, !P4 ;  /* 0x000000ff10217207 */ /* 0x020fe40006000000 */
[----:B------:R-:W-:Y:S02]  /*0ba0*/  SEL R9, R9, RZ, !P2 ;  /* 0x000000ff09097207 */ /* 0x000fe40005000000 */
[----:B------:R-:W-:Y:S02]  /*0bb0*/  SEL R11, R11, RZ, !P2 ;  /* 0x000000ff0b0b7207 */ /* 0x000fe40005000000 */
[----:B------:R-:W-:Y:S02]  /*0bc0*/  SEL R24, R24, RZ, !P0 ;  /* 0x000000ff18187207 */ /* 0x000fe40004000000 */
[----:B------:R-:W-:-:S02]  /*0bd0*/  SEL R25, R25, RZ, !P0 ;  /* 0x000000ff19197207 */ /* 0x000fc40004000000 */
[----:B------:R-:W-:Y:S02]  /*0be0*/  SEL R26, R26, RZ, !P0 ;  /* 0x000000ff1a1a7207 */ /* 0x000fe40004000000 */
[----:B------:R-:W-:Y:S02]  /*0bf0*/  SEL R27, R27, RZ, !P0 ;  /* 0x000000ff1b1b7207 */ /* 0x000fe40004000000 */
[----:B------:R-:W-:Y:S02]  /*0c00*/  SEL R20, R20, RZ, !P3 ;  /* 0x000000ff14147207 */ /* 0x000fe40005800000 */
[----:B------:R-:W-:Y:S01]  /*0c10*/  SEL R21, R21, RZ, !P3 ;  /* 0x000000ff15157207 */ /* 0x000fe20005800000 */
[----:B0-----:R-:W-:Y:S01]  /*0c20*/  IMAD.WIDE R34, R3, 0x4, R34 ;  /* 0x0000000403227825 */ /* 0x001fe200078e0222 */
[----:B------:R-:W-:Y:S02]  /*0c30*/  SEL R22, R22, RZ, !P3 ;  /* 0x000000ff16167207 */ /* 0x000fe40005800000 */
[----:B------:R-:W-:-:S02]  /*0c40*/  SEL R23, R23, RZ, !P3 ;  /* 0x000000ff17177207 */ /* 0x000fc40005800000 */
[----:B------:R-:W-:Y:S02]  /*0c50*/  SEL R9, R9, R32, !P2 ;  /* 0x0000002009097207 */ /* 0x000fe40005000000 */
[----:B------:R-:W-:Y:S02]  /*0c60*/  SEL R11, R11, R0, !P2 ;  /* 0x000000000b0b7207 */ /* 0x000fe40005000000 */
[----:B--2---:R-:W-:Y:S02]  /*0c70*/  @P5 SEL R14, R4, RZ, P1 ;  /* 0x000000ff040e5207 */ /* 0x004fe40000800000 */
[----:B------:R-:W-:Y:S02]  /*0c80*/  @P5 SEL R12, R6, RZ, P1 ;  /* 0x000000ff060c5207 */ /* 0x000fe40000800000 */
[----:B------:R-:W-:Y:S02]  /*0c90*/  SEL R4, R17, RZ, !P4 ;  /* 0x000000ff11047207 */ /* 0x000fe40006000000 */
[----:B------:R-:W-:-:S02]  /*0ca0*/  @P5 SEL R13, R5, RZ, P1 ;  /* 0x000000ff050d5207 */ /* 0x000fc40000800000 */
[----:B------:R-:W-:Y:S02]  /*0cb0*/  SEL R17, R18, RZ, !P4 ;  /* 0x000000ff12117207 */ /* 0x000fe40006000000 */
[----:B------:R-:W-:Y:S02]  /*0cc0*/  SEL R6, R19, RZ, !P4 ;  /* 0x000000ff13067207 */ /* 0x000fe40006000000 */
[----:B------:R-:W-:Y:S02]  /*0cd0*/  @P5 SEL R15, R7, RZ, P1 ;  /* 0x000000ff070f5207 */ /* 0x000fe40000800000 */
[----:B----4-:R-:W-:Y:S02]  /*0ce0*/  SEL R16, R29, RZ, !P6 ;  /* 0x000000ff1d107207 */ /* 0x010fe40007000000 */
[----:B------:R-:W-:Y:S02]  /*0cf0*/  SEL R19, R28, RZ, !P6 ;  /* 0x000000ff1c137207 */ /* 0x000fe40007000000 */
[----:B------:R-:W-:-:S02]  /*0d00*/  SEL R29, R30, RZ, !P6 ;  /* 0x000000ff1e1d7207 */ /* 0x000fc40007000000 */
[----:B------:R-:W-:Y:S02]  /*0d10*/  SEL R18, R31, RZ, !P6 ;  /* 0x000000ff1f127207 */ /* 0x000fe40007000000 */
[----:B------:R-:W-:Y:S02]  /*0d20*/  SEL R5, R10, RZ, !P2 ;  /* 0x000000ff0a057207 */ /* 0x000fe40005000000 */
[----:B------:R-:W-:Y:S02]  /*0d30*/  @P6 SEL R19, R33, R14, !P4 ;  /* 0x0000000e21136207 */ /* 0x000fe40006000000 */
[----:B------:R-:W-:Y:S02]  /*0d40*/  @P6 SEL R16, R4, R13, !P4 ;  /* 0x0000000d04106207 */ /* 0x000fe40006000000 */
[----:B------:R-:W-:Y:S02]  /*0d50*/  @P6 SEL R29, R17, R12, !P4 ;  /* 0x0000000c111d6207 */ /* 0x000fe40006000000 */
[----:B------:R-:W-:-:S02]  /*0d60*/  @P6 SEL R18, R6, R15, !P4 ;  /* 0x0000000f06126207 */ /* 0x000fc40006000000 */
[----:B------:R-:W-:Y:S02]  /*0d70*/  SEL R10, R5, R2, !P2 ;  /* 0x00000002050a7207 */ /* 0x000fe40005000000 */
[----:B------:R-:W-:Y:S02]  /*0d80*/  @P3 SEL R20, R24, R19, !P0 ;  /* 0x0000001318143207 */ /* 0x000fe40004000000 */
[----:B------:R-:W-:Y:S02]  /*0d90*/  @P3 SEL R21, R25, R16, !P0 ;  /* 0x0000001019153207 */ /* 0x000fe40004000000 */
[----:B------:R-:W-:Y:S02]  /*0da0*/  @P3 SEL R22, R26, R29, !P0 ;  /* 0x0000001d1a163207 */ /* 0x000fe40004000000 */
[----:B------:R-:W-:Y:S01]  /*0db0*/  @P3 SEL R23, R27, R18, !P0 ;  /* 0x000000121b173207 */ /* 0x000fe20004000000 */
[----:B------:R-:W-:Y:S04]  /*0dc0*/  STG.E.128 desc[UR4][R34.64], R8 ;  /* 0x0000000822007986 */ /* 0x000fe8000c101d04 */
[----:B------:R-:W-:Y:S01]  /*0dd0*/  STG.E.128 desc[UR4][R34.64+0x800], R20 ;  /* 0x0008001422007986 */ /* 0x000fe2000c101d04 */
[----:B------:R-:W-:Y:S05]  /*0de0*/  EXIT ;  /* 0x000000000000794d */ /* 0x000fea0003800000 */
.L_x_0:
[----:B------:R-:W-:-:S00]  /*0df0*/  BRA `(.L_x_0) ;  /* 0xfffffffc00fc7947 */ /* 0x000fc0000383ffff */
[----:B------:R-:W-:-:S00]  /*0e00*/  NOP ;  /* 0x0000000000007918 */ /* 0x000fc00000000000 */
[----:B------:R-:W-:-:S00]  /*0e10*/  NOP ;  /* 0x0000000000007918 */ /* 0x000fc00000000000 */
[----:B------:R-:W-:-:S00]  /*0e20*/  NOP ;  /* 0x0000000000007918 */ /* 0x000fc00000000000 */
[----:B------:R-:W-:-:S00]  /*0e30*/  NOP ;  /* 0x0000000000007918 */ /* 0x000fc00000000000 */
[----:B------:R-:W-:-:S00]  /*0e40*/  NOP ;  /* 0x0000000000007918 */ /* 0x000fc00000000000 */
[----:B------:R-:W-:-:S00]  /*0e50*/  NOP ;  /* 0x0000000000007918 */ /* 0x000fc00000000000 */
[----:B------:R-:W-:-:S00]  /*0e60*/  NOP ;  /* 0x0000000000007918 */ /* 0x000fc00000000000 */
[----:B------:R-:W-:-:S00]  /*0e70*/  NOP ;  /* 0x0000000000007918 */ /* 0x000fc00000000000 */
.L_x_1:


//--------------------- .nv.constant0.triton_poi_fused_cat_7 --------------------------
	.section	.nv.constant0.triton_poi_fused_cat_7,"a",@progbits
	.sectionflags	@""
	.align	4
.nv.constant0.triton_poi_fused_cat_7:
	.zero		588
